	.headerflags	@"EF_CUDA_TEXMODE_UNIFIED EF_CUDA_64BIT_ADDRESS EF_CUDA_ACCELERATORS EF_CUDA_SM90 EF_CUDA_VIRTUAL_SM(EF_CUDA_SM90)"
	.elftype	@"ET_EXEC"


//--------------------- .nv.info                  --------------------------
	.section	.nv.info,"",@"SHT_CUDA_INFO"
	.align	4


	//----- nvinfo : EIATTR_REGCOUNT
	.align		4
        /*0000*/ 	.byte	0x04, 0x2f
        /*0002*/ 	.short	(.L_3 - .L_2)
	.align		4
.L_2:
        /*0004*/ 	.word	index@(triton_poi_fused__native_batch_norm_legit_no_training_add_relu_23)
        /*0008*/ 	.word	0x00000026


	//----- nvinfo : EIATTR_MIN_STACK_SIZE
	.align		4
.L_3:
        /*000c*/ 	.byte	0x04, 0x12
        /*000e*/ 	.short	(.L_5 - .L_4)
	.align		4
.L_4:
        /*0010*/ 	.word	index@(triton_poi_fused__native_batch_norm_legit_no_training_add_relu_23)
        /*0014*/ 	.word	0x00000000


	//----- nvinfo : EIATTR_FRAME_SIZE
	.align		4
.L_5:
        /*0018*/ 	.byte	0x04, 0x11
        /*001a*/ 	.short	(.L_7 - .L_6)
	.align		4
.L_6:
        /*001c*/ 	.word	index@(triton_poi_fused__native_batch_norm_legit_no_training_add_relu_23)
        /*0020*/ 	.word	0x00000000


	//----- nvinfo : EIATTR_MIN_STACK_SIZE
	.align		4
.L_7:
        /*0024*/ 	.byte	0x04, 0x12
        /*0026*/ 	.short	(.L_9 - .L_8)
	.align		4
.L_8:
        /*0028*/ 	.word	index@(triton_poi_fused__native_batch_norm_legit_no_training_add_relu_23)
        /*002c*/ 	.word	0x00000000
.L_9:


//--------------------- .nv.info.triton_poi_fused__native_batch_norm_legit_no_training_add_relu_23 --------------------------
	.section	.nv.info.triton_poi_fused__native_batch_norm_legit_no_training_add_relu_23,"",@"SHT_CUDA_INFO"
	.sectionflags	@""
	.align	4


	//----- nvinfo : EIATTR_CUDA_API_VERSION
	.align		4
        /*0000*/ 	.byte	0x04, 0x37
        /*0002*/ 	.short	(.L_11 - .L_10)
.L_10:
        /*0004*/ 	.word	0x0000007c


	//----- nvinfo : EIATTR_KPARAM_INFO
	.align		4
.L_11:
        /*0008*/ 	.byte	0x04, 0x17
        /*000a*/ 	.short	(.L_13 - .L_12)
.L_12:
        /*000c*/ 	.word	0x00000000
        /*0010*/ 	.short	0x0008
        /*0012*/ 	.short	0x003c
        /*0014*/ 	.byte	0x00, 0xf0, 0x11, 0x00


	//----- nvinfo : EIATTR_KPARAM_INFO
	.align		4
.L_13:
        /*0018*/ 	.byte	0x04, 0x17
        /*001a*/ 	.short	(.L_15 - .L_14)
.L_14:
        /*001c*/ 	.word	0x00000000
        /*0020*/ 	.short	0x0007
        /*0022*/ 	.short	0x0038
        /*0024*/ 	.byte	0x00, 0xf0, 0x11, 0x00


	//----- nvinfo : EIATTR_KPARAM_INFO
	.align		4
.L_15:
        /*0028*/ 	.byte	0x04, 0x17
        /*002a*/ 	.short	(.L_17 - .L_16)
.L_16:
        /*002c*/ 	.word	0x00000000
        /*0030*/ 	.short	0x0006
        /*0032*/ 	.short	0x0030
        /*0034*/ 	.byte	0x00, 0xf4, 0x21, 0x00


	//----- nvinfo : EIATTR_KPARAM_INFO
	.align		4
.L_17:
        /*0038*/ 	.byte	0x04, 0x17
        /*003a*/ 	.short	(.L_19 - .L_18)
.L_18:
        /*003c*/ 	.word	0x00000000
        /*0040*/ 	.short	0x0005
        /*0042*/ 	.short	0x0028
        /*0044*/ 	.byte	0x00, 0xf4, 0x21, 0x00


	//----- nvinfo : EIATTR_KPARAM_INFO
	.align		4
.L_19:
        /*0048*/ 	.byte	0x04, 0x17
        /*004a*/ 	.short	(.L_21 - .L_20)
.L_20:
        /*004c*/ 	.word	0x00000000
        /*0050*/ 	.short	0x0004
        /*0052*/ 	.short	0x0020
        /*0054*/ 	.byte	0x00, 0xf4, 0x21, 0x00


	//----- nvinfo : EIATTR_KPARAM_INFO
	.align		4
.L_21:
        /*0058*/ 	.byte	0x04, 0x17
        /*005a*/ 	.short	(.L_23 - .L_22)
.L_22:
        /*005c*/ 	.word	0x00000000
        /*0060*/ 	.short	0x0003
        /*0062*/ 	.short	0x0018
        /*0064*/ 	.byte	0x00, 0xf4, 0x21, 0x00


	//----- nvinfo : EIATTR_KPARAM_INFO
	.align		4
.L_23:
        /*0068*/ 	.byte	0x04, 0x17
        /*006a*/ 	.short	(.L_25 - .L_24)
.L_24:
        /*006c*/ 	.word	0x00000000
        /*0070*/ 	.short	0x0002
        /*0072*/ 	.short	0x0010
        /*0074*/ 	.byte	0x00, 0xf4, 0x21, 0x00


	//----- nvinfo : EIATTR_KPARAM_INFO
	.align		4
.L_25:
        /*0078*/ 	.byte	0x04, 0x17
        /*007a*/ 	.short	(.L_27 - .L_26)
.L_26:
        /*007c*/ 	.word	0x00000000
        /*0080*/ 	.short	0x0001
        /*0082*/ 	.short	0x0008
        /*0084*/ 	.byte	0x00, 0xf4, 0x21, 0x00


	//----- nvinfo : EIATTR_KPARAM_INFO
	.align		4
.L_27:
        /*0088*/ 	.byte	0x04, 0x17
        /*008a*/ 	.short	(.L_29 - .L_28)
.L_28:
        /*008c*/ 	.word	0x00000000
        /*0090*/ 	.short	0x0000
        /*0092*/ 	.short	0x0000
        /*0094*/ 	.byte	0x00, 0xf4, 0x21, 0x00


	//----- nvinfo : EIATTR_SPARSE_MMA_MASK
	.align		4
.L_29:
        /*0098*/ 	.byte	0x03, 0x50
        /*009a*/ 	.short	0x0000


	//----- nvinfo : EIATTR_MAXREG_COUNT
	.align		4
        /*009c*/ 	.byte	0x03, 0x1b
        /*009e*/ 	.short	0x00ff


	//----- nvinfo : EIATTR_EXIT_INSTR_OFFSETS
	.align		4
        /*00a0*/ 	.byte	0x04, 0x1c
        /*00a2*/ 	.short	(.L_31 - .L_30)


	//   ....[0]....
.L_30:
        /*00a4*/ 	.word	0x00000c90


	//   ....[1]....
        /*00a8*/ 	.word	0x00000ce0


	//----- nvinfo : EIATTR_REQNTID
	.align		4
.L_31:
        /*00ac*/ 	.byte	0x04, 0x10
        /*00ae*/ 	.short	(.L_33 - .L_32)
.L_32:
        /*00b0*/ 	.word	0x00000080
        /*00b4*/ 	.word	0x00000001
        /*00b8*/ 	.word	0x00000001


	//----- nvinfo : EIATTR_CBANK_PARAM_SIZE
	.align		4
.L_33:
        /*00bc*/ 	.byte	0x03, 0x19
        /*00be*/ 	.short	0x0040


	//----- nvinfo : EIATTR_PARAM_CBANK
	.align		4
        /*00c0*/ 	.byte	0x04, 0x0a
        /*00c2*/ 	.short	(.L_35 - .L_34)
	.align		4
.L_34:
        /*00c4*/ 	.word	index@(.nv.constant0.triton_poi_fused__native_batch_norm_legit_no_training_add_relu_23)
        /*00c8*/ 	.short	0x0210
        /*00ca*/ 	.short	0x0040


	//----- nvinfo : EIATTR_SW_WAR
	.align		4
.L_35:
        /*00cc*/ 	.byte	0x04, 0x36
        /*00ce*/ 	.short	(.L_37 - .L_36)
.L_36:
        /*00d0*/ 	.word	0x00000008
.L_37:


//--------------------- .nv.callgraph             --------------------------
	.section	.nv.callgraph,"",@"SHT_CUDA_CALLGRAPH"
	.align	4
	.sectionentsize	8
	.align		4
        /*0000*/ 	.word	0x00000000
	.align		4
        /*0004*/ 	.word	0xffffffff
	.align		4
        /*0008*/ 	.word	0x00000000
	.align		4
        /*000c*/ 	.word	0xfffffffe
	.align		4
        /*0010*/ 	.word	0x00000000
	.align		4
        /*0014*/ 	.word	0xfffffffd
	.align		4
        /*0018*/ 	.word	0x00000000
	.align		4
        /*001c*/ 	.word	0xfffffffc


//--------------------- .nv.constant4             --------------------------
	.section	.nv.constant4,"a",@progbits
	.align	8
	.align		8
.nv.constant4:
        /*0000*/ 	.dword	_$_str
	.align		8
        /*0008*/ 	.dword	_$_str_$_2


//--------------------- .text.triton_poi_fused__native_batch_norm_legit_no_training_add_relu_23 --------------------------
	.section	.text.triton_poi_fused__native_batch_norm_legit_no_training_add_relu_23,"ax",@progbits
	.sectionflags	@"SHF_BARRIERS=1"
	.align	128
        .global         triton_poi_fused__native_batch_norm_legit_no_training_add_relu_23
        .type           triton_poi_fused__native_batch_norm_legit_no_training_add_relu_23,@function
        .size           triton_poi_fused__native_batch_norm_legit_no_training_add_relu_23,(.L_x_1 - triton_poi_fused__native_batch_norm_legit_no_training_add_relu_23)
        .other          triton_poi_fused__native_batch_norm_legit_no_training_add_relu_23,@"STO_CUDA_ENTRY STV_DEFAULT"
triton_poi_fused__native_batch_norm_legit_no_training_add_relu_23:
.text.triton_poi_fused__native_batch_norm_legit_no_training_add_relu_23:
[----:B------:R-:W0:Y:S01]  /*0000*/  LDC R1, c[0x0][0x28] ;  /* 0x00000a00ff017b82 */ /* 0x000e220000000800 */
[----:B------:R-:W1:Y:S07]  /*0010*/  S2R R0, SR_CTAID.X ;  /* 0x0000000000007919 */ /* 0x000e6e0000002500 */
[----:B------:R-:W2:Y:S01]  /*0020*/  LDC.64 R14, c[0x0][0x210] ;  /* 0x00008400ff0e7b82 */ /* 0x000ea20000000a00 */
[----:B------:R-:W-:Y:S02]  /*0030*/  CS2R R28, SRZ ;  /* 0x00000000001c7805 */ /* 0x000fe4000001ff00 */
[----:B------:R-:W-:Y:S01]  /*0040*/  CS2R R30, SRZ ;  /* 0x00000000001e7805 */ /* 0x000fe2000001ff00 */
[----:B------:R-:W3:Y:S01]  /*0050*/  S2R R4, SR_TID.X ;  /* 0x0000000000047919 */ /* 0x000ee20000002100 */
[----:B------:R-:W-:Y:S01]  /*0060*/  ULDC.64 UR6, c[0x0][0x208] ;  /* 0x0000820000067ab9 */ /* 0x000fe20000000a00 */
[----:B------:R-:W4:Y:S02]  /*0070*/  S2R R2, SR_CTAID.Y ;  /* 0x0000000000027919 */ /* 0x000f240000002600 */
[----:B------:R-:W5:Y:S08]  /*0080*/  LDC.64 R12, c[0x0][0x218] ;  /* 0x00008600ff0c7b82 */ /* 0x000f700000000a00 */
[----:B------:R-:W5:Y:S01]  /*0090*/  LDC.64 R18, c[0x0][0x220] ;  /* 0x00008800ff127b82 */ /* 0x000f620000000a00 */
[----:B-1----:R-:W-:-:S02]  /*00a0*/  IMAD.SHL.U32 R0, R0, 0x20, RZ ;  /* 0x0000002000007824 */ /* 0x002fc400078e00ff */
[----:B---3--:R-:W-:Y:S01]  /*00b0*/  IMAD.SHL.U32 R3, R4, 0x4, RZ ;  /* 0x0000000404037824 */ /* 0x008fe200078e00ff */
[----:B------:R-:W-:Y:S01]  /*00c0*/  SHF.R.U32.HI R33, RZ, 0x3, R4 ;  /* 0x00000003ff217819 */ /* 0x000fe20000011604 */
[----:B----4-:R-:W-:-:S03]  /*00d0*/  IMAD.SHL.U32 R2, R2, 0x20, RZ ;  /* 0x0000002002027824 */ /* 0x010fc600078e00ff */
[----:B------:R-:W-:Y:S02]  /*00e0*/  LOP3.LUT R16, R0, 0x1c, R3, 0xf8, !PT ;  /* 0x0000001c00107812 */ /* 0x000fe400078ef803 */
[----:B------:R-:W-:Y:S02]  /*00f0*/  SGXT.U32 R33, R33, 0x4 ;  /* 0x000000042121781a */ /* 0x000fe40000000000 */
[----:B------:R-:W-:Y:S02]  /*0100*/  ISETP.GE.AND P2, PT, R16, 0x400, PT ;  /* 0x000004001000780c */ /* 0x000fe40003f46270 */
[----:B------:R-:W-:Y:S02]  /*0110*/  LOP3.LUT R25, R2, R33, RZ, 0xfc, !PT ;  /* 0x0000002102197212 */ /* 0x000fe400078efcff */
[----:B------:R-:W-:Y:S02]  /*0120*/  LOP3.LUT R9, R2, 0x10, R33, 0xfe, !PT ;  /* 0x0000001002097812 */ /* 0x000fe400078efe21 */
[C---:B------:R-:W-:Y:S01]  /*0130*/  ISETP.LT.AND P1, PT, R25.reuse, 0x40, !P2 ;  /* 0x000000401900780c */ /* 0x040fe20005721270 */
[----:B------:R-:W-:-:S02]  /*0140*/  IMAD R25, R25, 0x400, R16 ;  /* 0x0000040019197824 */ /* 0x000fc400078e0210 */
[----:B------:R-:W-:Y:S02]  /*0150*/  IMAD R24, R9, 0x400, R16 ;  /* 0x0000040009187824 */ /* 0x000fe400078e0210 */
[----:B--2---:R-:W-:-:S04]  /*0160*/  IMAD.WIDE R22, R25, 0x4, R14 ;  /* 0x0000000419167825 */ /* 0x004fc800078e020e */
[----:B-----5:R-:W-:Y:S01]  /*0170*/  IMAD.WIDE R20, R16, 0x4, R12 ;  /* 0x0000000410147825 */ /* 0x020fe200078e020c */
[----:B------:R-:W-:-:S03]  /*0180*/  CS2R R12, SRZ ;  /* 0x00000000000c7805 */ /* 0x000fc6000001ff00 */
[----:B------:R1:W2:Y:S01]  /*0190*/  @P1 LDG.E.EL.128 R28, desc[UR6][R22.64] ;  /* 0x00000006161c1981 */ /* 0x0002a2000c2e1d00 */
[----:B0-----:R-:W-:Y:S01]  /*01a0*/  IMAD.WIDE R18, R16, 0x4, R18 ;  /* 0x0000000410127825 */ /* 0x001fe200078e0212 */
[----:B------:R-:W-:Y:S02]  /*01b0*/  ISETP.LT.AND P0, PT, R9, 0x40, !P2 ;  /* 0x000000400900780c */ /* 0x000fe40005701270 */
[----:B------:R-:W-:Y:S02]  /*01c0*/  CS2R R4, SRZ ;  /* 0x0000000000047805 */ /* 0x000fe4000001ff00 */
[----:B------:R-:W-:Y:S02]  /*01d0*/  CS2R R6, SRZ ;  /* 0x0000000000067805 */ /* 0x000fe4000001ff00 */
[----:B------:R-:W-:Y:S02]  /*01e0*/  CS2R R8, SRZ ;  /* 0x0000000000087805 */ /* 0x000fe4000001ff00 */
[----:B------:R-:W-:Y:S01]  /*01f0*/  CS2R R10, SRZ ;  /* 0x00000000000a7805 */ /* 0x000fe2000001ff00 */
[----:B-1----:R-:W-:Y:S01]  /*0200*/  IMAD.WIDE R22, R24, 0x4, R14 ;  /* 0x0000000418167825 */ /* 0x002fe200078e020e */
[----:B------:R-:W-:-:S04]  /*0210*/  CS2R R14, SRZ ;  /* 0x00000000000e7805 */ /* 0x000fc8000001ff00 */
[----:B------:R-:W3:Y:S04]  /*0220*/  @!P2 LDG.E.EL.128 R8, desc[UR6][R20.64] ;  /* 0x000000061408a981 */ /* 0x000ee8000c2e1d00 */
[----:B------:R0:W3:Y:S04]  /*0230*/  @P0 LDG.E.EL.128 R4, desc[UR6][R22.64] ;  /* 0x0000000616040981 */ /* 0x0000e8000c2e1d00 */
[----:B------:R-:W4:Y:S02]  /*0240*/  @!P2 LDG.E.EL.128 R12, desc[UR6][R18.64] ;  /* 0x00000006120ca981 */ /* 0x000f24000c2e1d00 */
[----:B----4-:R-:W-:Y:S01]  /*0250*/  FADD R26, R13, 9.9999997473787516356e-06 ;  /* 0x3727c5ac0d1a7421 */ /* 0x010fe20000000000 */
[----:B------:R-:W-:-:S03]  /*0260*/  FADD R12, R12, 9.9999997473787516356e-06 ;  /* 0x3727c5ac0c0c7421 */ /* 0x000fc60000000000 */
[----:B0-----:R0:W1:Y:S08]  /*0270*/  MUFU.SQRT R23, R26 ;  /* 0x0000001a00177308 */ /* 0x0010700000002000 */
[----:B------:R-:W4:Y:S01]  /*0280*/  MUFU.SQRT R17, R12 ;  /* 0x0000000c00117308 */ /* 0x000f220000002000 */
[----:B------:R-:W-:Y:S01]  /*0290*/  FADD R15, R15, 9.9999997473787516356e-06 ;  /* 0x3727c5ac0f0f7421 */ /* 0x000fe20000000000 */
[----:B------:R-:W-:Y:S01]  /*02a0*/  FADD R14, R14, 9.9999997473787516356e-06 ;  /* 0x3727c5ac0e0e7421 */ /* 0x000fe20000000000 */
[----:B------:R-:W-:Y:S01]  /*02b0*/  IMAD.MOV.U32 R13, RZ, RZ, 0x3e800000 ;  /* 0x3e800000ff0d7424 */ /* 0x000fe200078e00ff */
[----:B0-----:R-:W0:Y:S01]  /*02c0*/  LDC.64 R26, c[0x0][0x230] ;  /* 0x00008c00ff1a7b82 */ /* 0x001e220000000a00 */
[----:B-1----:R-:W-:-:S03]  /*02d0*/  FSETP.GT.AND P3, PT, R23, 8.50705917302346158658e+37, PT ;  /* 0x7e8000001700780b */ /* 0x002fc60003f64000 */
[----:B------:R-:W1:Y:S01]  /*02e0*/  MUFU.SQRT R18, R15 ;  /* 0x0000000f00127308 */ /* 0x000e620000002000 */
[----:B------:R-:W-:Y:S02]  /*02f0*/  FSETP.GEU.AND P4, PT, R23, 1.175494350822287508e-38, PT ;  /* 0x008000001700780b */ /* 0x000fe40003f8e000 */
[----:B----4-:R-:W-:-:S05]  /*0300*/  FSETP.GT.AND P5, PT, R17, 8.50705917302346158658e+37, PT ;  /* 0x7e8000001100780b */ /* 0x010fca0003fa4000 */
[----:B------:R4:W5:Y:S01]  /*0310*/  MUFU.SQRT R21, R14 ;  /* 0x0000000e00157308 */ /* 0x0009620000002000 */
[----:B------:R-:W-:Y:S02]  /*0320*/  FSETP.GEU.AND P6, PT, R17, 1.175494350822287508e-38, PT ;  /* 0x008000001100780b */ /* 0x000fe40003fce000 */
[----:B------:R-:W-:Y:S01]  /*0330*/  FSEL R19, R13, 1, P5 ;  /* 0x3f8000000d137808 */ /* 0x000fe20002800000 */
[----:B------:R-:W-:Y:S01]  /*0340*/  @P3 FMUL R23, R23, 0.25 ;  /* 0x3e80000017173820 */ /* 0x000fe20000400000 */
[----:B----4-:R-:W-:Y:S02]  /*0350*/  FSEL R14, R13, 1, P3 ;  /* 0x3f8000000d0e7808 */ /* 0x010fe40001800000 */
[----:B-1----:R-:W-:Y:S01]  /*0360*/  FSETP.GT.AND P3, PT, R18, 8.50705917302346158658e+37, PT ;  /* 0x7e8000001200780b */ /* 0x002fe20003f64000 */
[----:B------:R-:W-:Y:S01]  /*0370*/  @P5 FMUL R17, R17, 0.25 ;  /* 0x3e80000011115820 */ /* 0x000fe20000400000 */
[----:B------:R-:W-:Y:S01]  /*0380*/  @!P4 FMUL R23, R23, 16777216 ;  /* 0x4b8000001717c820 */ /* 0x000fe20000400000 */
[----:B-----5:R-:W-:Y:S01]  /*0390*/  FSETP.GT.AND P5, PT, R21, 8.50705917302346158658e+37, PT ;  /* 0x7e8000001500780b */ /* 0x020fe20003fa4000 */
[----:B------:R-:W-:-:S03]  /*03a0*/  @!P4 FMUL R14, R14, 16777216 ;  /* 0x4b8000000e0ec820 */ /* 0x000fc60000400000 */
[----:B------:R-:W-:Y:S01]  /*03b0*/  @!P6 FMUL R17, R17, 16777216 ;  /* 0x4b8000001111e820 */ /* 0x000fe20000400000 */
[----:B------:R-:W-:Y:S01]  /*03c0*/  @!P6 FMUL R19, R19, 16777216 ;  /* 0x4b8000001313e820 */ /* 0x000fe20000400000 */
[C---:B------:R-:W-:Y:S02]  /*03d0*/  FSETP.GEU.AND P4, PT, R18.reuse, 1.175494350822287508e-38, PT ;  /* 0x008000001200780b */ /* 0x040fe40003f8e000 */
[C---:B------:R-:W-:Y:S02]  /*03e0*/  FSETP.GEU.AND P6, PT, R21.reuse, 1.175494350822287508e-38, PT ;  /* 0x008000001500780b */ /* 0x040fe40003fce000 */
[----:B------:R-:W-:Y:S01]  /*03f0*/  @P3 FMUL R18, R18, 0.25 ;  /* 0x3e80000012123820 */ /* 0x000fe20000400000 */
[----:B------:R1:W-:Y:S02]  /*0400*/  MUFU.RCP R20, R17 ;  /* 0x0000001100147308 */ /* 0x0003e40000001000 */
[----:B------:R-:W-:Y:S01]  /*0410*/  @P5 FMUL R21, R21, 0.25 ;  /* 0x3e80000015155820 */ /* 0x000fe20000400000 */
[----:B---3--:R-:W-:-:S05]  /*0420*/  FADD R12, -R11, R7 ;  /* 0x000000070b0c7221 */ /* 0x008fca0000000100 */
[----:B------:R-:W-:Y:S02]  /*0430*/  @!P4 FMUL R18, R18, 16777216 ;  /* 0x4b8000001212c820 */ /* 0x000fe40000400000 */
[----:B------:R-:W-:Y:S01]  /*0440*/  @!P6 FMUL R21, R21, 16777216 ;  /* 0x4b8000001515e820 */ /* 0x000fe20000400000 */
[C---:B-1----:R-:W-:Y:S02]  /*0450*/  FADD R17, -R10.reuse, R6 ;  /* 0x000000060a117221 */ /* 0x042fe40000000100 */
[----:B------:R-:W1:Y:S01]  /*0460*/  LDC.64 R6, c[0x0][0x228] ;  /* 0x00008a00ff067b82 */ /* 0x000e620000000a00 */
[----:B--2---:R-:W-:Y:S01]  /*0470*/  FADD R31, -R11, R31 ;  /* 0x0000001f0b1f7221 */ /* 0x004fe20000000100 */
[----:B------:R-:W-:Y:S01]  /*0480*/  MUFU.RCP R18, R18 ;  /* 0x0000001200127308 */ /* 0x000fe20000001000 */
[----:B------:R-:W-:Y:S01]  /*0490*/  FADD R30, -R10, R30 ;  /* 0x0000001e0a1e7221 */ /* 0x000fe20000000100 */
[----:B------:R-:W-:-:S06]  /*04a0*/  FSEL R10, R13, 1, P5 ;  /* 0x3f8000000d0a7808 */ /* 0x000fcc0002800000 */
[----:B------:R-:W2:Y:S01]  /*04b0*/  MUFU.RCP R11, R21 ;  /* 0x00000015000b7308 */ /* 0x000ea20000001000 */
[----:B------:R-:W-:-:S07]  /*04c0*/  FSEL R13, R13, 1, P3 ;  /* 0x3f8000000d0d7808 */ /* 0x000fce0001800000 */
[----:B------:R-:W3:Y:S01]  /*04d0*/  MUFU.RCP R15, R23 ;  /* 0x00000017000f7308 */ /* 0x000ee20000001000 */
[----:B------:R-:W-:Y:S01]  /*04e0*/  @!P6 FMUL R10, R10, 16777216 ;  /* 0x4b8000000a0ae820 */ /* 0x000fe20000400000 */
[----:B------:R-:W-:Y:S01]  /*04f0*/  @!P4 FMUL R13, R13, 16777216 ;  /* 0x4b8000000d0dc820 */ /* 0x000fe20000400000 */
[C---:B------:R-:W-:Y:S01]  /*0500*/  FADD R22, -R9.reuse, R5 ;  /* 0x0000000509167221 */ /* 0x040fe20000000100 */
[----:B------:R-:W-:Y:S01]  /*0510*/  FADD R29, -R9, R29 ;  /* 0x0000001d091d7221 */ /* 0x000fe20000000100 */
[----:B--2---:R-:W-:Y:S01]  /*0520*/  FMUL R9, R11, R10 ;  /* 0x0000000a0b097220 */ /* 0x004fe20000400000 */
[----:B------:R-:W-:Y:S01]  /*0530*/  FMUL R10, R18, R13 ;  /* 0x0000000d120a7220 */ /* 0x000fe20000400000 */
[----:B------:R-:W-:Y:S02]  /*0540*/  FMUL R5, R20, R19 ;  /* 0x0000001314057220 */ /* 0x000fe40000400000 */
[----:B------:R-:W-:Y:S01]  /*0550*/  FMUL R11, R9, R30 ;  /* 0x0000001e090b7220 */ /* 0x000fe20000400000 */
[C---:B------:R-:W-:Y:S01]  /*0560*/  FMUL R30, R10.reuse, R31 ;  /* 0x0000001f0a1e7220 */ /* 0x040fe20000400000 */
[----:B---3--:R-:W-:Y:S01]  /*0570*/  FMUL R15, R15, R14 ;  /* 0x0000000e0f0f7220 */ /* 0x008fe20000400000 */
[----:B------:R-:W-:Y:S01]  /*0580*/  FMUL R9, R9, R17 ;  /* 0x0000001109097220 */ /* 0x000fe20000400000 */
[----:B------:R-:W-:Y:S01]  /*0590*/  FMUL R10, R10, R12 ;  /* 0x0000000c0a0a7220 */ /* 0x000fe20000400000 */
[----:B-1----:R-:W-:-:S04]  /*05a0*/  IMAD.WIDE R34, R16, 0x4, R6 ;  /* 0x0000000410227825 */ /* 0x002fc800078e0206 */
[C---:B------:R-:W-:Y:S01]  /*05b0*/  FMUL R20, R15.reuse, R29 ;  /* 0x0000001d0f147220 */ /* 0x040fe20000400000 */
[----:B------:R-:W-:Y:S01]  /*05c0*/  FMUL R22, R15, R22 ;  /* 0x000000160f167220 */ /* 0x000fe20000400000 */
[----:B------:R-:W-:Y:S01]  /*05d0*/  CS2R R12, SRZ ;  /* 0x00000000000c7805 */ /* 0x000fe2000001ff00 */
[----:B0-----:R-:W-:Y:S01]  /*05e0*/  IMAD.WIDE R26, R16, 0x4, R26 ;  /* 0x00000004101a7825 */ /* 0x001fe200078e021a */
[----:B------:R-:W-:Y:S02]  /*05f0*/  CS2R R14, SRZ ;  /* 0x00000000000e7805 */ /* 0x000fe4000001ff00 */
[----:B------:R-:W-:Y:S02]  /*0600*/  CS2R R16, SRZ ;  /* 0x0000000000107805 */ /* 0x000fe4000001ff00 */
[----:B------:R-:W-:Y:S01]  /*0610*/  CS2R R18, SRZ ;  /* 0x0000000000127805 */ /* 0x000fe2000001ff00 */
[----:B------:R-:W0:Y:S01]  /*0620*/  LDC.64 R6, c[0x0][0x238] ;  /* 0x00008e00ff067b82 */ /* 0x000e220000000a00 */
[----:B------:R-:W2:Y:S04]  /*0630*/  @!P2 LDG.E.EL.128 R12, desc[UR6][R34.64] ;  /* 0x00000006220ca981 */ /* 0x000ea8000c2e1d00 */
[----:B------:R1:W2:Y:S02]  /*0640*/  @!P2 LDG.E.EL.128 R16, desc[UR6][R26.64] ;  /* 0x000000061a10a981 */ /* 0x0002a4000c2e1d00 */
[----:B-1----:R-:W-:Y:S01]  /*0650*/  CS2R R26, SRZ ;  /* 0x00000000001a7805 */ /* 0x002fe2000001ff00 */
[----:B0-----:R-:W-:-:S04]  /*0660*/  IMAD.WIDE R34, R25, 0x4, R6 ;  /* 0x0000000419227825 */ /* 0x001fc800078e0206 */
[----:B------:R-:W-:Y:S01]  /*0670*/  IMAD.WIDE R6, R24, 0x4, R6 ;  /* 0x0000000418067825 */ /* 0x000fe200078e0206 */
[----:B------:R-:W-:-:S06]  /*0680*/  CS2R R24, SRZ ;  /* 0x0000000000187805 */ /* 0x000fcc000001ff00 */
[----:B------:R0:W3:Y:S01]  /*0690*/  @P0 LDG.E.EL.128 R24, desc[UR6][R6.64] ;  /* 0x0000000606180981 */ /* 0x0000e2000c2e1d00 */
[-CC-:B--2---:R-:W-:Y:S01]  /*06a0*/  FFMA R9, R9, R14.reuse, R18.reuse ;  /* 0x0000000e09097223 */ /* 0x184fe20000000012 */
[----:B------:R-:W-:Y:S01]  /*06b0*/  FFMA R11, R11, R14, R18 ;  /* 0x0000000e0b0b7223 */ /* 0x000fe20000000012 */
[-CC-:B------:R-:W-:Y:S01]  /*06c0*/  FFMA R14, R22, R13.reuse, R17.reuse ;  /* 0x0000000d160e7223 */ /* 0x180fe20000000011 */
[----:B------:R-:W-:Y:S01]  /*06d0*/  FFMA R18, R20, R13, R17 ;  /* 0x0000000d14127223 */ /* 0x000fe20000000011 */
[----:B------:R-:W-:Y:S02]  /*06e0*/  CS2R R20, SRZ ;  /* 0x0000000000147805 */ /* 0x000fe4000001ff00 */
[----:B------:R-:W-:-:S06]  /*06f0*/  CS2R R22, SRZ ;  /* 0x0000000000167805 */ /* 0x000fcc000001ff00 */
[----:B------:R-:W2:Y:S01]  /*0700*/  @P1 LDG.E.EL.128 R20, desc[UR6][R34.64] ;  /* 0x0000000622141981 */ /* 0x000ea2000c2e1d00 */
[----:B------:R-:W1:Y:S01]  /*0710*/  S2R R13, SR_TID.X ;  /* 0x00000000000d7919 */ /* 0x000e620000002100 */
[----:B------:R-:W4:Y:S01]  /*0720*/  S2UR UR5, SR_CgaCtaId ;  /* 0x00000000000579c3 */ /* 0x000f220000008800 */
[----:B------:R-:W-:Y:S01]  /*0730*/  FADD R28, -R8, R28 ;  /* 0x0000001c081c7221 */ /* 0x000fe20000000100 */
[-CC-:B------:R-:W-:Y:S01]  /*0740*/  FFMA R10, R10, R15.reuse, R19.reuse ;  /* 0x0000000f0a0a7223 */ /* 0x180fe20000000013 */
[----:B------:R-:W-:Y:S01]  /*0750*/  FFMA R30, R30, R15, R19 ;  /* 0x0000000f1e1e7223 */ /* 0x000fe20000000013 */
[----:B------:R-:W-:Y:S01]  /*0760*/  FADD R4, -R8, R4 ;  /* 0x0000000408047221 */ /* 0x000fe20000000100 */
[----:B------:R-:W-:Y:S01]  /*0770*/  FMUL R15, R5, R28 ;  /* 0x0000001c050f7220 */ /* 0x000fe20000400000 */
[----:B------:R-:W-:-:S03]  /*0780*/  UMOV UR4, 0x400 ;  /* 0x0000040000047882 */ /* 0x000fc60000000000 */
[----:B------:R-:W-:Y:S01]  /*0790*/  FFMA R15, R15, R12, R16 ;  /* 0x0000000c0f0f7223 */ /* 0x000fe20000000010 */
[----:B------:R-:W-:-:S04]  /*07a0*/  FMUL R5, R5, R4 ;  /* 0x0000000405057220 */ /* 0x000fc80000400000 */
[----:B------:R-:W-:Y:S01]  /*07b0*/  FFMA R5, R5, R12, R16 ;  /* 0x0000000c05057223 */ /* 0x000fe20000000010 */
[----:B----4-:R-:W-:Y:S01]  /*07c0*/  UPRMT UR4, UR5, 0x654, UR4 ;  /* 0x0000065405047896 */ /* 0x010fe20008000004 */
[----:B-1----:R-:W-:-:S05]  /*07d0*/  IMAD.SHL.U32 R8, R13, 0x80, RZ ;  /* 0x000000800d087824 */ /* 0x002fca00078e00ff */
[----:B------:R-:W-:-:S04]  /*07e0*/  LOP3.LUT R8, R8, 0x380, RZ, 0xc0, !PT ;  /* 0x0000038008087812 */ /* 0x000fc800078ec0ff */
[C---:B0-----:R-:W-:Y:S02]  /*07f0*/  LOP3.LUT R6, R8.reuse, 0x20, RZ, 0xfc, !PT ;  /* 0x0000002008067812 */ /* 0x041fe400078efcff */
[C---:B------:R-:W-:Y:S02]  /*0800*/  LOP3.LUT R7, R8.reuse, 0x40, RZ, 0xfc, !PT ;  /* 0x0000004008077812 */ /* 0x040fe400078efcff */
[----:B------:R-:W-:Y:S02]  /*0810*/  LOP3.LUT R17, R8, R33, RZ, 0xfc, !PT ;  /* 0x0000002108117212 */ /* 0x000fe400078efcff */
[----:B------:R-:W-:Y:S02]  /*0820*/  LEA.HI R6, R6, UR4, RZ, 0x1f ;  /* 0x0000000406067c11 */ /* 0x000fe4000f8ff8ff */
[----:B------:R-:W-:Y:S01]  /*0830*/  LEA.HI R28, R7, UR4, RZ, 0x1f ;  /* 0x00000004071c7c11 */ /* 0x000fe2000f8ff8ff */
[----:B------:R-:W-:-:S05]  /*0840*/  IMAD.SHL.U32 R13, R13, 0x2, RZ ;  /* 0x000000020d0d7824 */ /* 0x000fca00078e00ff */
[----:B------:R-:W-:Y:S02]  /*0850*/  LOP3.LUT R13, R13, 0xf0, RZ, 0xc0, !PT ;  /* 0x000000f00d0d7812 */ /* 0x000fe400078ec0ff */
[C---:B--2---:R-:W-:Y:S01]  /*0860*/  FSETP.GEU.AND P3, PT, R15.reuse, -R20, PT ;  /* 0x800000140f00720b */ /* 0x044fe20003f6e000 */
[----:B------:R-:W-:Y:S01]  /*0870*/  FADD R20, R15, R20 ;  /* 0x000000140f147221 */ /* 0x000fe20000000000 */
[C---:B------:R-:W-:Y:S01]  /*0880*/  FSETP.GEU.AND P2, PT, R18.reuse, -R21, PT ;  /* 0x800000151200720b */ /* 0x040fe20003f4e000 */
[----:B------:R-:W-:Y:S01]  /*0890*/  FADD R18, R18, R21 ;  /* 0x0000001512127221 */ /* 0x000fe20000000000 */
[C---:B------:R-:W-:Y:S01]  /*08a0*/  FSETP.GEU.AND P1, PT, R11.reuse, -R22, PT ;  /* 0x800000160b00720b */ /* 0x040fe20003f2e000 */
[----:B------:R-:W-:Y:S01]  /*08b0*/  FADD R22, R11, R22 ;  /* 0x000000160b167221 */ /* 0x000fe20000000000 */
[----:B------:R-:W-:Y:S02]  /*08c0*/  LOP3.LUT R11, R8, 0x60, RZ, 0xfc, !PT ;  /* 0x00000060080b7812 */ /* 0x000fe400078efcff */
[C---:B------:R-:W-:Y:S01]  /*08d0*/  FSETP.GEU.AND P0, PT, R30.reuse, -R23, PT ;  /* 0x800000171e00720b */ /* 0x040fe20003f0e000 */
[----:B------:R-:W-:Y:S01]  /*08e0*/  FADD R23, R30, R23 ;  /* 0x000000171e177221 */ /* 0x000fe20000000000 */
[----:B------:R-:W-:-:S02]  /*08f0*/  LEA.HI R8, R8, UR4, RZ, 0x1f ;  /* 0x0000000408087c11 */ /* 0x000fc4000f8ff8ff */
[----:B------:R-:W-:Y:S02]  /*0900*/  FSEL R20, R20, RZ, P3 ;  /* 0x000000ff14147208 */ /* 0x000fe40001800000 */
[----:B------:R-:W-:Y:S02]  /*0910*/  LEA.HI R32, R11, UR4, RZ, 0x1f ;  /* 0x000000040b207c11 */ /* 0x000fe4000f8ff8ff */
[----:B------:R-:W-:Y:S02]  /*0920*/  FSEL R7, R18, RZ, P2 ;  /* 0x000000ff12077208 */ /* 0x000fe40001000000 */
[C---:B---3--:R-:W-:Y:S01]  /*0930*/  FSETP.GEU.AND P3, PT, R5.reuse, -R24, PT ;  /* 0x800000180500720b */ /* 0x048fe20003f6e000 */
[----:B------:R-:W-:Y:S01]  /*0940*/  FADD R5, R5, R24 ;  /* 0x0000001805057221 */ /* 0x000fe20000000000 */
[----:B------:R-:W-:Y:S01]  /*0950*/  FSEL R22, R22, RZ, P1 ;  /* 0x000000ff16167208 */ /* 0x000fe20000800000 */
[----:B------:R-:W-:Y:S01]  /*0960*/  IMAD R11, R17, 0x4, R8 ;  /* 0x00000004110b7824 */ /* 0x000fe200078e0208 */
[C---:B------:R-:W-:Y:S01]  /*0970*/  FSETP.GEU.AND P2, PT, R14.reuse, -R25, PT ;  /* 0x800000190e00720b */ /* 0x040fe20003f4e000 */
[----:B------:R-:W-:Y:S01]  /*0980*/  FADD R14, R14, R25 ;  /* 0x000000190e0e7221 */ /* 0x000fe20000000000 */
[----:B------:R-:W-:Y:S01]  /*0990*/  FSEL R4, R23, RZ, P0 ;  /* 0x000000ff17047208 */ /* 0x000fe20000000000 */
[----:B------:R-:W-:Y:S01]  /*09a0*/  IMAD R8, R17, 0x4, R6 ;  /* 0x0000000411087824 */ /* 0x000fe200078e0206 */
[C---:B------:R-:W-:Y:S01]  /*09b0*/  FSETP.GEU.AND P1, PT, R9.reuse, -R26, PT ;  /* 0x8000001a0900720b */ /* 0x040fe20003f2e000 */
[----:B------:R-:W-:Y:S01]  /*09c0*/  FADD R26, R9, R26 ;  /* 0x0000001a091a7221 */ /* 0x000fe20000000000 */
[C---:B------:R-:W-:Y:S01]  /*09d0*/  FSETP.GEU.AND P0, PT, R10.reuse, -R27, PT ;  /* 0x8000001b0a00720b */ /* 0x040fe20003f0e000 */
[----:B------:R-:W-:Y:S01]  /*09e0*/  FADD R10, R10, R27 ;  /* 0x0000001b0a0a7221 */ /* 0x000fe20000000000 */
[C---:B------:R-:W-:Y:S01]  /*09f0*/  LEA R15, R17.reuse, R28, 0x2 ;  /* 0x0000001c110f7211 */ /* 0x040fe200078e10ff */
[----:B------:R-:W-:Y:S01]  /*0a00*/  IMAD R17, R17, 0x4, R32 ;  /* 0x0000000411117824 */ /* 0x000fe200078e0220 */
[----:B------:R-:W-:Y:S01]  /*0a10*/  FSEL R12, R5, RZ, P3 ;  /* 0x000000ff050c7208 */ /* 0x000fe20001800000 */
[----:B------:R-:W-:Y:S01]  /*0a20*/  STS [R11], R20 ;  /* 0x000000140b007388 */ /* 0x000fe20000000800 */
[----:B------:R-:W-:-:S02]  /*0a30*/  FSEL R19, R14, RZ, P2 ;  /* 0x000000ff0e137208 */ /* 0x000fc40001000000 */
[----:B------:R-:W-:Y:S01]  /*0a40*/  FSEL R26, R26, RZ, P1 ;  /* 0x000000ff1a1a7208 */ /* 0x000fe20000800000 */
[----:B------:R-:W-:Y:S01]  /*0a50*/  STS [R8+0x80], R7 ;  /* 0x0000800708007388 */ /* 0x000fe20000000800 */
[----:B------:R-:W-:-:S03]  /*0a60*/  FSEL R14, R10, RZ, P0 ;  /* 0x000000ff0a0e7208 */ /* 0x000fc60000000000 */
[----:B------:R-:W-:Y:S04]  /*0a70*/  STS [R15+0x100], R22 ;  /* 0x000100160f007388 */ /* 0x000fe80000000800 */
[----:B------:R0:W-:Y:S04]  /*0a80*/  STS [R17+0x180], R4 ;  /* 0x0001800411007388 */ /* 0x0001e80000000800 */
[----:B------:R1:W-:Y:S04]  /*0a90*/  STS [R11+0x40], R12 ;  /* 0x0000400c0b007388 */ /* 0x0003e80000000800 */
[----:B------:R2:W-:Y:S04]  /*0aa0*/  STS [R8+0xc0], R19 ;  /* 0x0000c01308007388 */ /* 0x0005e80000000800 */
[----:B------:R-:W-:Y:S04]  /*0ab0*/  STS [R15+0x140], R26 ;  /* 0x0001401a0f007388 */ /* 0x000fe80000000800 */
[----:B------:R-:W-:Y:S01]  /*0ac0*/  STS [R17+0x1c0], R14 ;  /* 0x0001c00e11007388 */ /* 0x000fe20000000800 */
[----:B------:R-:W-:Y:S01]  /*0ad0*/  LOP3.LUT R9, R3, 0x1fc, RZ, 0xc0, !PT ;  /* 0x000001fc03097812 */ /* 0x000fe200078ec0ff */
[----:B0-----:R-:W-:-:S04]  /*0ae0*/  VIADD R4, R13, UR4 ;  /* 0x000000040d047c36 */ /* 0x001fc80008000000 */
[----:B------:R-:W-:Y:S01]  /*0af0*/  IMAD R4, R9, 0x4, R4 ;  /* 0x0000000409047824 */ /* 0x000fe200078e0204 */
[----:B------:R-:W-:Y:S01]  /*0b00*/  BAR.SYNC.DEFER_BLOCKING 0x0 ;  /* 0x0000000000007b1d */ /* 0x000fe20000010000 */
[----:B------:R-:W-:-:S04]  /*0b10*/  LOP3.LUT R10, R2, 0x1c, R3, 0xf8, !PT ;  /* 0x0000001c020a7812 */ /* 0x000fc800078ef803 */
[----:B------:R-:W-:-:S03]  /*0b20*/  SHF.R.S32.HI R13, RZ, 0x1f, R10 ;  /* 0x0000001fff0d7819 */ /* 0x000fc6000001140a */
[----:B------:R-:W0:Y:S01]  /*0b30*/  LDC.64 R2, c[0x0][0x240] ;  /* 0x00009000ff027b82 */ /* 0x000e220000000a00 */
[----:B------:R-:W-:Y:S02]  /*0b40*/  SHF.R.S32.HI R21, RZ, 0x1f, R10 ;  /* 0x0000001fff157819 */ /* 0x000fe4000001140a */
[-C--:B------:R-:W-:Y:S01]  /*0b50*/  LEA.HI R13, R13, R10.reuse, RZ, 0x4 ;  /* 0x0000000a0d0d7211 */ /* 0x080fe200078f20ff */
[----:B------:R-:W3:Y:S04]  /*0b60*/  LDS.128 R4, [R4] ;  /* 0x0000000004047984 */ /* 0x000ee80000000c00 */
[----:B------:R-:W-:Y:S01]  /*0b70*/  IMAD.SHL.U32 R13, R13, 0x400, RZ ;  /* 0x000004000d0d7824 */ /* 0x000fe200078e00ff */
[----:B------:R-:W-:Y:S02]  /*0b80*/  LEA.HI R21, R21, R10, RZ, 0x4 ;  /* 0x0000000a15157211 */ /* 0x000fe400078f20ff */
[----:B-1----:R-:W-:-:S02]  /*0b90*/  LOP3.LUT R11, R9, 0x200, RZ, 0xfc, !PT ;  /* 0x00000200090b7812 */ /* 0x002fc400078efcff */
[----:B------:R-:W-:Y:S02]  /*0ba0*/  LOP3.LUT R21, R21, 0xfffffff0, RZ, 0xc0, !PT ;  /* 0xfffffff015157812 */ /* 0x000fe400078ec0ff */
[----:B------:R-:W-:Y:S02]  /*0bb0*/  LOP3.LUT R13, R13, 0xffffc000, RZ, 0xc0, !PT ;  /* 0xffffc0000d0d7812 */ /* 0x000fe400078ec0ff */
[----:B------:R-:W-:Y:S02]  /*0bc0*/  ISETP.GE.AND P0, PT, R10, 0x40, PT ;  /* 0x000000400a00780c */ /* 0x000fe40003f06270 */
[----:B--2---:R-:W-:Y:S02]  /*0bd0*/  LOP3.LUT R8, R0, R33, RZ, 0xfc, !PT ;  /* 0x0000002100087212 */ /* 0x004fe400078efcff */
[----:B------:R-:W-:Y:S02]  /*0be0*/  LOP3.LUT R0, R0, 0x10, R33, 0xfe, !PT ;  /* 0x0000001000007812 */ /* 0x000fe400078efe21 */
[----:B------:R-:W-:-:S02]  /*0bf0*/  SHF.R.U32.HI R11, RZ, 0x1, R11 ;  /* 0x00000001ff0b7819 */ /* 0x000fc4000001160b */
[----:B------:R-:W-:Y:S02]  /*0c00*/  IADD3 R13, R13, R10, -R21 ;  /* 0x0000000a0d0d7210 */ /* 0x000fe40007ffe815 */
[----:B------:R-:W-:Y:S02]  /*0c10*/  ISETP.LT.AND P1, PT, R8, 0x400, !P0 ;  /* 0x000004000800780c */ /* 0x000fe40004721270 */
[----:B------:R-:W-:Y:S02]  /*0c20*/  ISETP.LT.AND P0, PT, R0, 0x400, !P0 ;  /* 0x000004000000780c */ /* 0x000fe40004701270 */
[----:B------:R-:W-:Y:S02]  /*0c30*/  LOP3.LUT R10, R11, 0x1f0, RZ, 0xc0, !PT ;  /* 0x000001f00b0a7812 */ /* 0x000fe400078ec0ff */
[----:B------:R-:W-:-:S03]  /*0c40*/  LEA R11, R8, R13, 0x4 ;  /* 0x0000000d080b7211 */ /* 0x000fc600078e20ff */
[----:B------:R-:W-:Y:S02]  /*0c50*/  VIADD R8, R10, UR4 ;  /* 0x000000040a087c36 */ /* 0x000fe40008000000 */
[----:B0-----:R-:W-:-:S04]  /*0c60*/  IMAD.WIDE R10, R11, 0x4, R2 ;  /* 0x000000040b0a7825 */ /* 0x001fc800078e0202 */
[----:B------:R-:W-:Y:S01]  /*0c70*/  IMAD R8, R9, 0x4, R8 ;  /* 0x0000000409087824 */ /* 0x000fe200078e0208 */
[----:B---3--:R0:W-:Y:S02]  /*0c80*/  @P1 STG.E.128 desc[UR6][R10.64], R4 ;  /* 0x000000040a001986 */ /* 0x0081e4000c101d06 */
[----:B0-----:R-:W-:Y:S05]  /*0c90*/  @!P0 EXIT ;  /* 0x000000000000894d */ /* 0x001fea0003800000 */
[----:B0-----:R-:W0:Y:S01]  /*0ca0*/  LDS.128 R8, [R8+0x800] ;  /* 0x0008000008087984 */ /* 0x001e220000000c00 */
[----:B------:R-:W-:-:S04]  /*0cb0*/  IMAD R13, R0, 0x10, R13 ;  /* 0x00000010000d7824 */ /* 0x000fc800078e020d */
[----:B------:R-:W-:-:S05]  /*0cc0*/  IMAD.WIDE R2, R13, 0x4, R2 ;  /* 0x000000040d027825 */ /* 0x000fca00078e0202 */
[----:B0-----:R-:W-:Y:S01]  /*0cd0*/  STG.E.128 desc[UR6][R2.64], R8 ;  /* 0x0000000802007986 */ /* 0x001fe2000c101d06 */
[----:B------:R-:W-:Y:S05]  /*0ce0*/  EXIT ;  /* 0x000000000000794d */ /* 0x000fea0003800000 */
.L_x_0:
[----:B------:R-:W-:-:S00]  /*0cf0*/  BRA `(.L_x_0) ;  /* 0xfffffffc00fc7947 */ /* 0x000fc0000383ffff */
[----:B------:R-:W-:-:S00]  /*0d00*/  NOP ;  /* 0x0000000000007918 */ /* 0x000fc00000000000 */
[----:B------:R-:W-:-:S00]  /*0d10*/  NOP ;  /* 0x0000000000007918 */ /* 0x000fc00000000000 */
[----:B------:R-:W-:-:S00]  /*0d20*/  NOP ;  /* 0x0000000000007918 */ /* 0x000fc00000000000 */
[----:B------:R-:W-:-:S00]  /*0d30*/  NOP ;  /* 0x0000000000007918 */ /* 0x000fc00000000000 */
[----:B------:R-:W-:-:S00]  /*0d40*/  NOP ;  /* 0x0000000000007918 */ /* 0x000fc00000000000 */
[----:B------:R-:W-:-:S00]  /*0d50*/  NOP ;  /* 0x0000000000007918 */ /* 0x000fc00000000000 */
[----:B------:R-:W-:-:S00]  /*0d60*/  NOP ;  /* 0x0000000000007918 */ /* 0x000fc00000000000 */
[----:B------:R-:W-:-:S00]  /*0d70*/  NOP ;  /* 0x0000000000007918 */ /* 0x000fc00000000000 */
.L_x_1:


//--------------------- .nv.global.init           --------------------------
	.section	.nv.global.init,"aw",@progbits
.nv.global.init:
	.type		_$_str,@object
	.size		_$_str,(_$_str_$_2 - _$_str)
_$_str:
        /*0000*/ 	.byte	0x5f, 0x5f, 0x43, 0x55, 0x44, 0x41, 0x5f, 0x46, 0x54, 0x5a, 0x00
	.type		_$_str_$_2,@object
	.size		_$_str_$_2,(.L_1 - _$_str_$_2)
_$_str_$_2:
        /*000b*/ 	.byte	0x5f, 0x5f, 0x43, 0x55, 0x44, 0x41, 0x5f, 0x50, 0x52, 0x45, 0x43, 0x5f, 0x53, 0x51, 0x52, 0x54
        /*001b*/ 	.byte	0x00
.L_1:


//--------------------- .nv.shared.triton_poi_fused__native_batch_norm_legit_no_training_add_relu_23 --------------------------
	.section	.nv.shared.triton_poi_fused__native_batch_norm_legit_no_training_add_relu_23,"aw",@nobits
	.sectionflags	@""
	.align	16
	.zero		1024


//--------------------- .nv.constant0.triton_poi_fused__native_batch_norm_legit_no_training_add_relu_23 --------------------------
	.section	.nv.constant0.triton_poi_fused__native_batch_norm_legit_no_training_add_relu_23,"a",@progbits
	.sectionflags	@""
	.align	4
.nv.constant0.triton_poi_fused__native_batch_norm_legit_no_training_add_relu_23:
	.zero		592
